//
// Generated by NVIDIA NVVM Compiler
//
// Compiler Build ID: CL-36424714
// Cuda compilation tools, release 13.0, V13.0.88
// Based on NVVM 20.0.0
//

.version 9.0
.target sm_100
.address_size 64

	// .globl	_Z4gpu2iiiPdS_S_

.visible .entry _Z4gpu2iiiPdS_S_(
	.param .u32 _Z4gpu2iiiPdS_S__param_0,
	.param .u32 _Z4gpu2iiiPdS_S__param_1,
	.param .u32 _Z4gpu2iiiPdS_S__param_2,
	.param .u64 .ptr .align 1 _Z4gpu2iiiPdS_S__param_3,
	.param .u64 .ptr .align 1 _Z4gpu2iiiPdS_S__param_4,
	.param .u64 .ptr .align 1 _Z4gpu2iiiPdS_S__param_5
)
{
	.reg .pred 	%p<13>;
	.reg .b32 	%r<46>;
	.reg .b64 	%rd<39>;
	.reg .b64 	%fd<68>;

	ld.param.u32 	%r22, [_Z4gpu2iiiPdS_S__param_0];
	ld.param.u32 	%r23, [_Z4gpu2iiiPdS_S__param_1];
	ld.param.u32 	%r21, [_Z4gpu2iiiPdS_S__param_2];
	ld.param.u64 	%rd4, [_Z4gpu2iiiPdS_S__param_3];
	ld.param.u64 	%rd5, [_Z4gpu2iiiPdS_S__param_4];
	ld.param.u64 	%rd3, [_Z4gpu2iiiPdS_S__param_5];
	cvta.to.global.u64 	%rd1, %rd5;
	cvta.to.global.u64 	%rd2, %rd4;
	mov.u32 	%r24, %ctaid.x;
	mov.u32 	%r25, %ntid.x;
	mov.u32 	%r26, %tid.x;
	mad.lo.s32 	%r1, %r24, %r25, %r26;
	mov.u32 	%r27, %ctaid.y;
	mov.u32 	%r28, %ntid.y;
	mov.u32 	%r29, %tid.y;
	mad.lo.s32 	%r30, %r27, %r28, %r29;
	setp.ge.s32 	%p1, %r1, %r22;
	setp.ge.s32 	%p2, %r30, %r23;
	or.pred  	%p3, %p1, %p2;
	@%p3 bra 	$L__BB0_14;
	setp.lt.s32 	%p4, %r21, 1;
	mov.f64 	%fd67, 0d0000000000000000;
	@%p4 bra 	$L__BB0_13;
	mul.lo.s32 	%r3, %r21, %r1;
	and.b32  	%r4, %r21, 7;
	setp.lt.u32 	%p5, %r21, 8;
	mov.b32 	%r44, 0;
	mov.f64 	%fd67, 0d0000000000000000;
	@%p5 bra 	$L__BB0_5;
	and.b32  	%r44, %r21, 2147483640;
	neg.s32 	%r42, %r44;
	shl.b32 	%r7, %r23, 3;
	mov.f64 	%fd67, 0d0000000000000000;
	mul.wide.s32 	%rd10, %r23, 8;
	mov.u32 	%r40, %r3;
	mov.u32 	%r41, %r30;
$L__BB0_4:
	.pragma "nounroll";
	mul.wide.s32 	%rd6, %r40, 8;
	add.s64 	%rd7, %rd2, %rd6;
	ld.global.f64 	%fd17, [%rd7];
	mul.wide.s32 	%rd8, %r41, 8;
	add.s64 	%rd9, %rd1, %rd8;
	ld.global.f64 	%fd18, [%rd9];
	fma.rn.f64 	%fd19, %fd17, %fd18, %fd67;
	ld.global.f64 	%fd20, [%rd7+8];
	add.s64 	%rd11, %rd9, %rd10;
	ld.global.f64 	%fd21, [%rd11];
	fma.rn.f64 	%fd22, %fd20, %fd21, %fd19;
	ld.global.f64 	%fd23, [%rd7+16];
	add.s64 	%rd12, %rd11, %rd10;
	ld.global.f64 	%fd24, [%rd12];
	fma.rn.f64 	%fd25, %fd23, %fd24, %fd22;
	ld.global.f64 	%fd26, [%rd7+24];
	add.s64 	%rd13, %rd12, %rd10;
	ld.global.f64 	%fd27, [%rd13];
	fma.rn.f64 	%fd28, %fd26, %fd27, %fd25;
	ld.global.f64 	%fd29, [%rd7+32];
	add.s64 	%rd14, %rd13, %rd10;
	ld.global.f64 	%fd30, [%rd14];
	fma.rn.f64 	%fd31, %fd29, %fd30, %fd28;
	ld.global.f64 	%fd32, [%rd7+40];
	add.s64 	%rd15, %rd14, %rd10;
	ld.global.f64 	%fd33, [%rd15];
	fma.rn.f64 	%fd34, %fd32, %fd33, %fd31;
	ld.global.f64 	%fd35, [%rd7+48];
	add.s64 	%rd16, %rd15, %rd10;
	ld.global.f64 	%fd36, [%rd16];
	fma.rn.f64 	%fd37, %fd35, %fd36, %fd34;
	ld.global.f64 	%fd38, [%rd7+56];
	add.s64 	%rd17, %rd16, %rd10;
	ld.global.f64 	%fd39, [%rd17];
	fma.rn.f64 	%fd67, %fd38, %fd39, %fd37;
	add.s32 	%r42, %r42, 8;
	add.s32 	%r41, %r41, %r7;
	add.s32 	%r40, %r40, 8;
	setp.ne.s32 	%p6, %r42, 0;
	@%p6 bra 	$L__BB0_4;
$L__BB0_5:
	setp.eq.s32 	%p7, %r4, 0;
	@%p7 bra 	$L__BB0_13;
	and.b32  	%r15, %r21, 3;
	setp.lt.u32 	%p8, %r4, 4;
	@%p8 bra 	$L__BB0_8;
	add.s32 	%r32, %r44, %r3;
	mul.wide.s32 	%rd18, %r32, 8;
	add.s64 	%rd19, %rd2, %rd18;
	ld.global.f64 	%fd41, [%rd19];
	mad.lo.s32 	%r33, %r44, %r23, %r30;
	mul.wide.s32 	%rd20, %r33, 8;
	add.s64 	%rd21, %rd1, %rd20;
	ld.global.f64 	%fd42, [%rd21];
	fma.rn.f64 	%fd43, %fd41, %fd42, %fd67;
	ld.global.f64 	%fd44, [%rd19+8];
	mul.wide.s32 	%rd22, %r23, 8;
	add.s64 	%rd23, %rd21, %rd22;
	ld.global.f64 	%fd45, [%rd23];
	fma.rn.f64 	%fd46, %fd44, %fd45, %fd43;
	ld.global.f64 	%fd47, [%rd19+16];
	add.s64 	%rd24, %rd23, %rd22;
	ld.global.f64 	%fd48, [%rd24];
	fma.rn.f64 	%fd49, %fd47, %fd48, %fd46;
	ld.global.f64 	%fd50, [%rd19+24];
	add.s64 	%rd25, %rd24, %rd22;
	ld.global.f64 	%fd51, [%rd25];
	fma.rn.f64 	%fd67, %fd50, %fd51, %fd49;
	add.s32 	%r44, %r44, 4;
$L__BB0_8:
	setp.eq.s32 	%p9, %r15, 0;
	@%p9 bra 	$L__BB0_13;
	setp.eq.s32 	%p10, %r15, 1;
	@%p10 bra 	$L__BB0_11;
	add.s32 	%r34, %r44, %r3;
	mul.wide.s32 	%rd26, %r34, 8;
	add.s64 	%rd27, %rd2, %rd26;
	ld.global.f64 	%fd53, [%rd27];
	mad.lo.s32 	%r35, %r44, %r23, %r30;
	mul.wide.s32 	%rd28, %r35, 8;
	add.s64 	%rd29, %rd1, %rd28;
	ld.global.f64 	%fd54, [%rd29];
	fma.rn.f64 	%fd55, %fd53, %fd54, %fd67;
	ld.global.f64 	%fd56, [%rd27+8];
	mul.wide.s32 	%rd30, %r23, 8;
	add.s64 	%rd31, %rd29, %rd30;
	ld.global.f64 	%fd57, [%rd31];
	fma.rn.f64 	%fd67, %fd56, %fd57, %fd55;
	add.s32 	%r44, %r44, 2;
$L__BB0_11:
	and.b32  	%r36, %r21, 1;
	setp.eq.b32 	%p11, %r36, 1;
	not.pred 	%p12, %p11;
	@%p12 bra 	$L__BB0_13;
	add.s32 	%r37, %r44, %r3;
	mul.wide.s32 	%rd32, %r37, 8;
	add.s64 	%rd33, %rd2, %rd32;
	ld.global.f64 	%fd58, [%rd33];
	mad.lo.s32 	%r38, %r44, %r23, %r30;
	mul.wide.s32 	%rd34, %r38, 8;
	add.s64 	%rd35, %rd1, %rd34;
	ld.global.f64 	%fd59, [%rd35];
	fma.rn.f64 	%fd67, %fd58, %fd59, %fd67;
$L__BB0_13:
	mad.lo.s32 	%r39, %r23, %r1, %r30;
	cvta.to.global.u64 	%rd36, %rd3;
	mul.wide.s32 	%rd37, %r39, 8;
	add.s64 	%rd38, %rd36, %rd37;
	st.global.f64 	[%rd38], %fd67;
$L__BB0_14:
	ret;

}


// ===== COMPILED SASS (sm_100) =====

	.target	sm_100

	.elftype	@"ET_EXEC"


//--------------------- .note.nv.tkinfo           --------------------------
	.section	.note.nv.tkinfo,"",@"SHT_NOTE"
	.sectionflags	@"SHF_NOTE_NV_TKINFO"
	.tkinfo
        /*0018*/ 	.word	0x00000002
        /*0030*/ 	.string	""
        /*0030*/ 	.string	"ptxas"
        /*0030*/ 	.string	"Cuda compilation tools, release 13.0, V13.0.88"
        /*0030*/ 	.string	"Build cuda_13.0.r13.0/compiler.36424714_0"
        /*0030*/ 	.string	"-arch sm_100 -m 64 "



//--------------------- .note.nv.cuinfo           --------------------------
	.section	.note.nv.cuinfo,"",@"SHT_NOTE"
	.sectionflags	@"SHF_NOTE_NV_CUINFO"
        /*0018*/ 	.short	0x0002
        /*001a*/ 	.short	0x0064
        /*001c*/ 	.short	0x0082
	.zero		2


//--------------------- .nv.info                  --------------------------
	.section	.nv.info,"",@"SHT_CUDA_INFO"
	.align	4


	//----- nvinfo : EIATTR_REGCOUNT
	.align		4
        /*0000*/ 	.byte	0x04, 0x2f
        /*0002*/ 	.short	(.L_1 - .L_0)
	.align		4
.L_0:
        /*0004*/ 	.word	index@(_Z4gpu2iiiPdS_S_)
        /*0008*/ 	.word	0x00000020


	//----- nvinfo : EIATTR_FRAME_SIZE
	.align		4
.L_1:
        /*000c*/ 	.byte	0x04, 0x11
        /*000e*/ 	.short	(.L_3 - .L_2)
	.align		4
.L_2:
        /*0010*/ 	.word	index@(_Z4gpu2iiiPdS_S_)
        /*0014*/ 	.word	0x00000000


	//----- nvinfo : EIATTR_MIN_STACK_SIZE
	.align		4
.L_3:
        /*0018*/ 	.byte	0x04, 0x12
        /*001a*/ 	.short	(.L_5 - .L_4)
	.align		4
.L_4:
        /*001c*/ 	.word	index@(_Z4gpu2iiiPdS_S_)
        /*0020*/ 	.word	0x00000000
.L_5:


//--------------------- .nv.compat                --------------------------
	.section	.nv.compat,"",@"SHT_CUDA_COMPAT_INFO"
	.align	4
        /*0000*/ 	.byte	0x02, 0x09, 0x00, 0x00, 0x02, 0x02, 0x01, 0x00, 0x02, 0x05, 0x05, 0x00, 0x03, 0x07, 0x01, 0x01
        /*0010*/ 	.byte	0x02, 0x03, 0x00, 0x00, 0x02, 0x06, 0x01, 0x00, 0x04, 0x0b, 0x08, 0x00, 0x01, 0x00, 0x00, 0x00
        /*0020*/ 	.byte	0x00, 0x00, 0x00, 0x00


//--------------------- .nv.info._Z4gpu2iiiPdS_S_ --------------------------
	.section	.nv.info._Z4gpu2iiiPdS_S_,"",@"SHT_CUDA_INFO"
	.sectionflags	@""
	.align	4


	//----- nvinfo : EIATTR_CUDA_API_VERSION
	.align		4
        /*0000*/ 	.byte	0x04, 0x37
        /*0002*/ 	.short	(.L_7 - .L_6)
.L_6:
        /*0004*/ 	.word	0x00000082


	//----- nvinfo : EIATTR_KPARAM_INFO
	.align		4
.L_7:
        /*0008*/ 	.byte	0x04, 0x17
        /*000a*/ 	.short	(.L_9 - .L_8)
.L_8:
        /*000c*/ 	.word	0x00000000
        /*0010*/ 	.short	0x0005
        /*0012*/ 	.short	0x0020
        /*0014*/ 	.byte	0x00, 0xf5, 0x21, 0x00


	//----- nvinfo : EIATTR_KPARAM_INFO
	.align		4
.L_9:
        /*0018*/ 	.byte	0x04, 0x17
        /*001a*/ 	.short	(.L_11 - .L_10)
.L_10:
        /*001c*/ 	.word	0x00000000
        /*0020*/ 	.short	0x0004
        /*0022*/ 	.short	0x0018
        /*0024*/ 	.byte	0x00, 0xf5, 0x21, 0x00


	//----- nvinfo : EIATTR_KPARAM_INFO
	.align		4
.L_11:
        /*0028*/ 	.byte	0x04, 0x17
        /*002a*/ 	.short	(.L_13 - .L_12)
.L_12:
        /*002c*/ 	.word	0x00000000
        /*0030*/ 	.short	0x0003
        /*0032*/ 	.short	0x0010
        /*0034*/ 	.byte	0x00, 0xf5, 0x21, 0x00


	//----- nvinfo : EIATTR_KPARAM_INFO
	.align		4
.L_13:
        /*0038*/ 	.byte	0x04, 0x17
        /*003a*/ 	.short	(.L_15 - .L_14)
.L_14:
        /*003c*/ 	.word	0x00000000
        /*0040*/ 	.short	0x0002
        /*0042*/ 	.short	0x0008
        /*0044*/ 	.byte	0x00, 0xf0, 0x11, 0x00


	//----- nvinfo : EIATTR_KPARAM_INFO
	.align		4
.L_15:
        /*0048*/ 	.byte	0x04, 0x17
        /*004a*/ 	.short	(.L_17 - .L_16)
.L_16:
        /*004c*/ 	.word	0x00000000
        /*0050*/ 	.short	0x0001
        /*0052*/ 	.short	0x0004
        /*0054*/ 	.byte	0x00, 0xf0, 0x11, 0x00


	//----- nvinfo : EIATTR_KPARAM_INFO
	.align		4
.L_17:
        /*0058*/ 	.byte	0x04, 0x17
        /*005a*/ 	.short	(.L_19 - .L_18)
.L_18:
        /*005c*/ 	.word	0x00000000
        /*0060*/ 	.short	0x0000
        /*0062*/ 	.short	0x0000
        /*0064*/ 	.byte	0x00, 0xf0, 0x11, 0x00


	//----- nvinfo : EIATTR_SPARSE_MMA_MASK
	.align		4
.L_19:
        /*0068*/ 	.byte	0x03, 0x50
        /*006a*/ 	.short	0x0000


	//----- nvinfo : EIATTR_MAXREG_COUNT
	.align		4
        /*006c*/ 	.byte	0x03, 0x1b
        /*006e*/ 	.short	0x00ff


	//----- nvinfo : EIATTR_MERCURY_ISA_VERSION
	.align		4
        /*0070*/ 	.byte	0x03, 0x5f
        /*0072*/ 	.short	0x0101


	//----- nvinfo : EIATTR_VRC_CTA_INIT_COUNT
	.align		4
        /*0074*/ 	.byte	0x02, 0x4a
	.zero		1
	.zero		1


	//----- nvinfo : EIATTR_EXIT_INSTR_OFFSETS
	.align		4
        /*0078*/ 	.byte	0x04, 0x1c
        /*007a*/ 	.short	(.L_21 - .L_20)


	//   ....[0]....
.L_20:
        /*007c*/ 	.word	0x000000c0


	//   ....[1]....
        /*0080*/ 	.word	0x00000800


	//----- nvinfo : EIATTR_CBANK_PARAM_SIZE
	.align		4
.L_21:
        /*0084*/ 	.byte	0x03, 0x19
        /*0086*/ 	.short	0x0028


	//----- nvinfo : EIATTR_PARAM_CBANK
	.align		4
        /*0088*/ 	.byte	0x04, 0x0a
        /*008a*/ 	.short	(.L_23 - .L_22)
	.align		4
.L_22:
        /*008c*/ 	.word	index@(.nv.constant0._Z4gpu2iiiPdS_S_)
        /*0090*/ 	.short	0x0380
        /*0092*/ 	.short	0x0028


	//----- nvinfo : EIATTR_SW_WAR
	.align		4
.L_23:
        /*0094*/ 	.byte	0x04, 0x36
        /*0096*/ 	.short	(.L_25 - .L_24)
.L_24:
        /*0098*/ 	.word	0x00000008
.L_25:


//--------------------- .nv.callgraph             --------------------------
	.section	.nv.callgraph,"",@"SHT_CUDA_CALLGRAPH"
	.align	4
	.sectionentsize	8
	.align		4
        /*0000*/ 	.word	0x00000000
	.align		4
        /*0004*/ 	.word	0xffffffff
	.align		4
        /*0008*/ 	.word	0x00000000
	.align		4
        /*000c*/ 	.word	0xfffffffe
	.align		4
        /*0010*/ 	.word	0x00000000
	.align		4
        /*0014*/ 	.word	0xfffffffd
	.align		4
        /*0018*/ 	.word	0x00000000
	.align		4
        /*001c*/ 	.word	0xfffffffc


//--------------------- .text._Z4gpu2iiiPdS_S_    --------------------------
	.section	.text._Z4gpu2iiiPdS_S_,"ax",@progbits
	.align	128
        .global         _Z4gpu2iiiPdS_S_
        .type           _Z4gpu2iiiPdS_S_,@function
        .size           _Z4gpu2iiiPdS_S_,(.L_x_5 - _Z4gpu2iiiPdS_S_)
        .other          _Z4gpu2iiiPdS_S_,@"STO_CUDA_ENTRY STV_DEFAULT"
_Z4gpu2iiiPdS_S_:
.text._Z4gpu2iiiPdS_S_:
[----:B------:R-:W-:Y:S01]  /*0000*/  LDC R1, c[0x0][0x37c] ;  /* 0x0000df00ff017b82 */ /* 0x000fe20000000800 */
[----:B------:R-:W0:Y:S07]  /*0010*/  S2R R7, SR_TID.Y ;  /* 0x0000000000077919 */ /* 0x000e2e0000002200 */
[----:B------:R-:W1:Y:S01]  /*0020*/  LDC R3, c[0x0][0x360] ;  /* 0x0000d800ff037b82 */ /* 0x000e620000000800 */
[----:B------:R-:W1:Y:S07]  /*0030*/  S2R R2, SR_TID.X ;  /* 0x0000000000027919 */ /* 0x000e6e0000002100 */
[----:B------:R-:W0:Y:S08]  /*0040*/  S2UR UR5, SR_CTAID.Y ;  /* 0x00000000000579c3 */ /* 0x000e300000002600 */
[----:B------:R-:W0:Y:S08]  /*0050*/  LDC R0, c[0x0][0x364] ;  /* 0x0000d900ff007b82 */ /* 0x000e300000000800 */
[----:B------:R-:W1:Y:S08]  /*0060*/  S2UR UR4, SR_CTAID.X ;  /* 0x00000000000479c3 */ /* 0x000e700000002500 */
[----:B------:R-:W2:Y:S01]  /*0070*/  LDC.64 R4, c[0x0][0x380] ;  /* 0x0000e000ff047b82 */ /* 0x000ea20000000a00 */
[----:B0-----:R-:W-:-:S02]  /*0080*/  IMAD R0, R0, UR5, R7 ;  /* 0x0000000500007c24 */ /* 0x001fc4000f8e0207 */
[----:B-1----:R-:W-:-:S03]  /*0090*/  IMAD R3, R3, UR4, R2 ;  /* 0x0000000403037c24 */ /* 0x002fc6000f8e0202 */
[----:B--2---:R-:W-:-:S04]  /*00a0*/  ISETP.GE.AND P0, PT, R0, R5, PT ;  /* 0x000000050000720c */ /* 0x004fc80003f06270 */
[----:B------:R-:W-:-:S13]  /*00b0*/  ISETP.GE.OR P0, PT, R3, R4, P0 ;  /* 0x000000040300720c */ /* 0x000fda0000706670 */
[----:B------:R-:W-:Y:S05]  /*00c0*/  @P0 EXIT ;  /* 0x000000000000094d */ /* 0x000fea0003800000 */
[----:B------:R-:W0:Y:S01]  /*00d0*/  LDC R2, c[0x0][0x388] ;  /* 0x0000e200ff027b82 */ /* 0x000e220000000800 */
[----:B------:R-:W1:Y:S01]  /*00e0*/  LDCU.64 UR4, c[0x0][0x358] ;  /* 0x00006b00ff0477ac */ /* 0x000e620008000a00 */
[----:B------:R-:W-:Y:S02]  /*00f0*/  CS2R R12, SRZ ;  /* 0x00000000000c7805 */ /* 0x000fe4000001ff00 */
[----:B0-----:R-:W-:-:S13]  /*0100*/  ISETP.GE.AND P0, PT, R2, 0x1, PT ;  /* 0x000000010200780c */ /* 0x001fda0003f06270 */
[----:B-1----:R-:W-:Y:S05]  /*0110*/  @!P0 BRA `(.L_x_0) ;  /* 0x0000000400a88947 */ /* 0x002fea0003800000 */
[C---:B------:R-:W-:Y:S01]  /*0120*/  ISETP.GE.U32.AND P1, PT, R2.reuse, 0x8, PT ;  /* 0x000000080200780c */ /* 0x040fe20003f26070 */
[----:B------:R-:W-:Y:S01]  /*0130*/  HFMA2 R24, -RZ, RZ, 0, 0 ;  /* 0x00000000ff187431 */ /* 0x000fe200000001ff */
[----:B------:R-:W-:Y:S01]  /*0140*/  LOP3.LUT R6, R2, 0x7, RZ, 0xc0, !PT ;  /* 0x0000000702067812 */ /* 0x000fe200078ec0ff */
[----:B------:R-:W-:Y:S01]  /*0150*/  IMAD R7, R3, R2, RZ ;  /* 0x0000000203077224 */ /* 0x000fe200078e02ff */
[----:B------:R-:W-:Y:S02]  /*0160*/  CS2R R12, SRZ ;  /* 0x00000000000c7805 */ /* 0x000fe4000001ff00 */
[----:B------:R-:W-:-:S07]  /*0170*/  ISETP.NE.AND P0, PT, R6, RZ, PT ;  /* 0x000000ff0600720c */ /* 0x000fce0003f05270 */
[----:B------:R-:W-:Y:S06]  /*0180*/  @!P1 BRA `(.L_x_1) ;  /* 0x0000000000b49947 */ /* 0x000fec0003800000 */
[----:B------:R-:W-:Y:S02]  /*0190*/  LOP3.LUT R24, R2, 0x7ffffff8, RZ, 0xc0, !PT ;  /* 0x7ffffff802187812 */ /* 0x000fe400078ec0ff */
[----:B------:R-:W-:Y:S02]  /*01a0*/  CS2R R12, SRZ ;  /* 0x00000000000c7805 */ /* 0x000fe4000001ff00 */
[----:B------:R-:W-:Y:S02]  /*01b0*/  MOV R4, R7 ;  /* 0x0000000700047202 */ /* 0x000fe40000000f00 */
[----:B------:R-:W-:Y:S02]  /*01c0*/  MOV R26, R0 ;  /* 0x00000000001a7202 */ /* 0x000fe40000000f00 */
[----:B------:R-:W-:-:S07]  /*01d0*/  IADD3 R25, PT, PT, -R24, RZ, RZ ;  /* 0x000000ff18197210 */ /* 0x000fce0007ffe1ff */
.L_x_2:
[----:B------:R-:W0:Y:S08]  /*01e0*/  LDC.64 R22, c[0x0][0x390] ;  /* 0x0000e400ff167b82 */ /* 0x000e300000000a00 */
[----:B------:R-:W1:Y:S01]  /*01f0*/  LDC.64 R18, c[0x0][0x398] ;  /* 0x0000e600ff127b82 */ /* 0x000e620000000a00 */
[----:B0-----:R-:W-:-:S05]  /*0200*/  IMAD.WIDE R22, R4, 0x8, R22 ;  /* 0x0000000804167825 */ /* 0x001fca00078e0216 */
[----:B------:R-:W2:Y:S01]  /*0210*/  LDG.E.64 R10, desc[UR4][R22.64] ;  /* 0x00000004160a7981 */ /* 0x000ea2000c1e1b00 */
[----:B-1----:R-:W-:-:S03]  /*0220*/  IMAD.WIDE R18, R26, 0x8, R18 ;  /* 0x000000081a127825 */ /* 0x002fc600078e0212 */
[----:B------:R-:W3:Y:S04]  /*0230*/  LDG.E.64 R8, desc[UR4][R22.64+0x8] ;  /* 0x0000080416087981 */ /* 0x000ee8000c1e1b00 */
[----:B------:R-:W2:Y:S01]  /*0240*/  LDG.E.64 R16, desc[UR4][R18.64] ;  /* 0x0000000412107981 */ /* 0x000ea2000c1e1b00 */
[----:B------:R-:W-:-:S05]  /*0250*/  IMAD.WIDE R28, R5, 0x8, R18 ;  /* 0x00000008051c7825 */ /* 0x000fca00078e0212 */
[----:B------:R-:W3:Y:S01]  /*0260*/  LDG.E.64 R14, desc[UR4][R28.64] ;  /* 0x000000041c0e7981 */ /* 0x000ee2000c1e1b00 */
[----:B------:R-:W-:Y:S01]  /*0270*/  IMAD.WIDE R20, R5, 0x8, R28 ;  /* 0x0000000805147825 */ /* 0x000fe200078e021c */
[----:B--2---:R-:W-:Y:S02]  /*0280*/  DFMA R16, R10, R16, R12 ;  /* 0x000000100a10722b */ /* 0x004fe4000000000c */
[----:B------:R-:W2:Y:S04]  /*0290*/  LDG.E.64 R12, desc[UR4][R22.64+0x10] ;  /* 0x00001004160c7981 */ /* 0x000ea8000c1e1b00 */
[----:B------:R0:W2:Y:S02]  /*02a0*/  LDG.E.64 R10, desc[UR4][R20.64] ;  /* 0x00000004140a7981 */ /* 0x0000a4000c1e1b00 */
[----:B---3--:R-:W-:-:S02]  /*02b0*/  DFMA R14, R8, R14, R16 ;  /* 0x0000000e080e722b */ /* 0x008fc40000000010 */
[----:B------:R-:W3:Y:S01]  /*02c0*/  LDG.E.64 R8, desc[UR4][R22.64+0x18] ;  /* 0x0000180416087981 */ /* 0x000ee2000c1e1b00 */
[----:B0-----:R-:W-:-:S05]  /*02d0*/  IMAD.WIDE R20, R5, 0x8, R20 ;  /* 0x0000000805147825 */ /* 0x001fca00078e0214 */
[----:B------:R-:W3:Y:S01]  /*02e0*/  LDG.E.64 R16, desc[UR4][R20.64] ;  /* 0x0000000414107981 */ /* 0x000ee2000c1e1b00 */
[C---:B------:R-:W-:Y:S01]  /*02f0*/  IMAD.WIDE R18, R5.reuse, 0x8, R20 ;  /* 0x0000000805127825 */ /* 0x040fe200078e0214 */
[----:B--2---:R-:W-:Y:S02]  /*0300*/  DFMA R10, R12, R10, R14 ;  /* 0x0000000a0c0a722b */ /* 0x004fe4000000000e */
[----:B------:R-:W2:Y:S04]  /*0310*/  LDG.E.64 R20, desc[UR4][R22.64+0x38] ;  /* 0x0000380416147981 */ /* 0x000ea8000c1e1b00 */
[----:B------:R-:W4:Y:S04]  /*0320*/  LDG.E.64 R14, desc[UR4][R22.64+0x20] ;  /* 0x00002004160e7981 */ /* 0x000f28000c1e1b00 */
[----:B------:R-:W4:Y:S01]  /*0330*/  LDG.E.64 R12, desc[UR4][R18.64] ;  /* 0x00000004120c7981 */ /* 0x000f22000c1e1b00 */
[----:B------:R-:W-:Y:S01]  /*0340*/  IMAD.WIDE R28, R5, 0x8, R18 ;  /* 0x00000008051c7825 */ /* 0x000fe200078e0212 */
[----:B---3--:R-:W-:-:S02]  /*0350*/  DFMA R16, R8, R16, R10 ;  /* 0x000000100810722b */ /* 0x008fc4000000000a */
[----:B------:R-:W3:Y:S04]  /*0360*/  LDG.E.64 R8, desc[UR4][R22.64+0x28] ;  /* 0x0000280416087981 */ /* 0x000ee8000c1e1b00 */
[----:B------:R0:W3:Y:S02]  /*0370*/  LDG.E.64 R10, desc[UR4][R28.64] ;  /* 0x000000041c0a7981 */ /* 0x0000e4000c1e1b00 */
[----:B0-----:R-:W-:-:S04]  /*0380*/  IMAD.WIDE R28, R5, 0x8, R28 ;  /* 0x00000008051c7825 */ /* 0x001fc800078e021c */
[----:B------:R-:W-:-:S06]  /*0390*/  IMAD.WIDE R18, R5, 0x8, R28 ;  /* 0x0000000805127825 */ /* 0x000fcc00078e021c */
[----:B------:R-:W2:Y:S01]  /*03a0*/  LDG.E.64 R18, desc[UR4][R18.64] ;  /* 0x0000000412127981 */ /* 0x000ea2000c1e1b00 */
[----:B----4-:R-:W-:-:S03]  /*03b0*/  DFMA R12, R14, R12, R16 ;  /* 0x0000000c0e0c722b */ /* 0x010fc60000000010 */
[----:B------:R-:W4:Y:S04]  /*03c0*/  LDG.E.64 R14, desc[UR4][R22.64+0x30] ;  /* 0x00003004160e7981 */ /* 0x000f28000c1e1b00 */
[----:B------:R-:W4:Y:S01]  /*03d0*/  LDG.E.64 R16, desc[UR4][R28.64] ;  /* 0x000000041c107981 */ /* 0x000f22000c1e1b00 */
[----:B------:R-:W-:Y:S01]  /*03e0*/  IADD3 R25, PT, PT, R25, 0x8, RZ ;  /* 0x0000000819197810 */ /* 0x000fe20007ffe0ff */
[----:B---3--:R-:W-:-:S03]  /*03f0*/  DFMA R8, R8, R10, R12 ;  /* 0x0000000a0808722b */ /* 0x008fc6000000000c */
[----:B------:R-:W-:Y:S02]  /*0400*/  ISETP.NE.AND P1, PT, R25, RZ, PT ;  /* 0x000000ff1900720c */ /* 0x000fe40003f25270 */
[----:B------:R-:W-:Y:S02]  /*0410*/  IADD3 R4, PT, PT, R4, 0x8, RZ ;  /* 0x0000000804047810 */ /* 0x000fe40007ffe0ff */
[----:B------:R-:W-:Y:S01]  /*0420*/  LEA R26, R5, R26, 0x3 ;  /* 0x0000001a051a7211 */ /* 0x000fe200078e18ff */
[----:B----4-:R-:W-:-:S08]  /*0430*/  DFMA R8, R14, R16, R8 ;  /* 0x000000100e08722b */ /* 0x010fd00000000008 */
[----:B--2---:R-:W-:Y:S01]  /*0440*/  DFMA R12, R20, R18, R8 ;  /* 0x00000012140c722b */ /* 0x004fe20000000008 */
[----:B------:R-:W-:Y:S10]  /*0450*/  @P1 BRA `(.L_x_2) ;  /* 0xfffffffc00601947 */ /* 0x000ff4000383ffff */
.L_x_1:
[----:B------:R-:W-:Y:S05]  /*0460*/  @!P0 BRA `(.L_x_0) ;  /* 0x0000000000d48947 */ /* 0x000fea0003800000 */
[----:B------:R-:W-:Y:S02]  /*0470*/  ISETP.GE.U32.AND P0, PT, R6, 0x4, PT ;  /* 0x000000040600780c */ /* 0x000fe40003f06070 */
[----:B------:R-:W-:-:S04]  /*0480*/  LOP3.LUT R4, R2, 0x3, RZ, 0xc0, !PT ;  /* 0x0000000302047812 */ /* 0x000fc800078ec0ff */
[----:B------:R-:W-:-:S07]  /*0490*/  ISETP.NE.AND P1, PT, R4, RZ, PT ;  /* 0x000000ff0400720c */ /* 0x000fce0003f25270 */
[----:B------:R-:W-:Y:S06]  /*04a0*/  @!P0 BRA `(.L_x_3) ;  /* 0x0000000000588947 */ /* 0x000fec0003800000 */
[----:B------:R-:W0:Y:S01]  /*04b0*/  LDC.64 R28, c[0x0][0x390] ;  /* 0x0000e400ff1c7b82 */ /* 0x000e220000000a00 */
[----:B------:R-:W-:Y:S01]  /*04c0*/  IADD3 R9, PT, PT, R7, R24, RZ ;  /* 0x0000001807097210 */ /* 0x000fe20007ffe0ff */
[----:B------:R-:W-:-:S06]  /*04d0*/  IMAD R15, R24, R5, R0 ;  /* 0x00000005180f7224 */ /* 0x000fcc00078e0200 */
[----:B------:R-:W1:Y:S01]  /*04e0*/  LDC.64 R10, c[0x0][0x398] ;  /* 0x0000e600ff0a7b82 */ /* 0x000e620000000a00 */
[----:B0-----:R-:W-:-:S05]  /*04f0*/  IMAD.WIDE R28, R9, 0x8, R28 ;  /* 0x00000008091c7825 */ /* 0x001fca00078e021c */
[----:B------:R-:W2:Y:S01]  /*0500*/  LDG.E.64 R26, desc[UR4][R28.64] ;  /* 0x000000041c1a7981 */ /* 0x000ea2000c1e1b00 */
[----:B-1----:R-:W-:-:S05]  /*0510*/  IMAD.WIDE R10, R15, 0x8, R10 ;  /* 0x000000080f0a7825 */ /* 0x002fca00078e020a */
[----:B------:R-:W2:Y:S01]  /*0520*/  LDG.E.64 R8, desc[UR4][R10.64] ;  /* 0x000000040a087981 */ /* 0x000ea2000c1e1b00 */
[----:B------:R-:W-:-:S05]  /*0530*/  IMAD.WIDE R16, R5, 0x8, R10 ;  /* 0x0000000805107825 */ /* 0x000fca00078e020a */
[----:B------:R-:W3:Y:S01]  /*0540*/  LDG.E.64 R14, desc[UR4][R16.64] ;  /* 0x00000004100e7981 */ /* 0x000ee2000c1e1b00 */
[----:B------:R-:W-:-:S03]  /*0550*/  IMAD.WIDE R20, R5, 0x8, R16 ;  /* 0x0000000805147825 */ /* 0x000fc600078e0210 */
[----:B------:R-:W3:Y:S04]  /*0560*/  LDG.E.64 R10, desc[UR4][R28.64+0x8] ;  /* 0x000008041c0a7981 */ /* 0x000ee8000c1e1b00 */
[----:B------:R-:W4:Y:S01]  /*0570*/  LDG.E.64 R18, desc[UR4][R20.64] ;  /* 0x0000000414127981 */ /* 0x000f22000c1e1b00 */
[----:B------:R-:W-:-:S03]  /*0580*/  IMAD.WIDE R22, R5, 0x8, R20 ;  /* 0x0000000805167825 */ /* 0x000fc600078e0214 */
[----:B------:R-:W4:Y:S04]  /*0590*/  LDG.E.64 R16, desc[UR4][R28.64+0x10] ;  /* 0x000010041c107981 */ /* 0x000f28000c1e1b00 */
[----:B------:R-:W5:Y:S04]  /*05a0*/  LDG.E.64 R22, desc[UR4][R22.64] ;  /* 0x0000000416167981 */ /* 0x000f68000c1e1b00 */
[----:B------:R-:W5:Y:S01]  /*05b0*/  LDG.E.64 R20, desc[UR4][R28.64+0x18] ;  /* 0x000018041c147981 */ /* 0x000f62000c1e1b00 */
[----:B------:R-:W-:Y:S01]  /*05c0*/  IADD3 R24, PT, PT, R24, 0x4, RZ ;  /* 0x0000000418187810 */ /* 0x000fe20007ffe0ff */
[----:B--2---:R-:W-:-:S08]  /*05d0*/  DFMA R8, R26, R8, R12 ;  /* 0x000000081a08722b */ /* 0x004fd0000000000c */
[----:B---3--:R-:W-:-:S08]  /*05e0*/  DFMA R8, R10, R14, R8 ;  /* 0x0000000e0a08722b */ /* 0x008fd00000000008 */
[----:B----4-:R-:W-:-:S08]  /*05f0*/  DFMA R8, R16, R18, R8 ;  /* 0x000000121008722b */ /* 0x010fd00000000008 */
[----:B-----5:R-:W-:-:S11]  /*0600*/  DFMA R12, R20, R22, R8 ;  /* 0x00000016140c722b */ /* 0x020fd60000000008 */
.L_x_3:
[----:B------:R-:W-:Y:S05]  /*0610*/  @!P1 BRA `(.L_x_0) ;  /* 0x0000000000689947 */ /* 0x000fea0003800000 */
[----:B------:R-:W0:Y:S01]  /*0620*/  LDC.64 R20, c[0x0][0x390] ;  /* 0x0000e400ff147b82 */ /* 0x000e220000000a00 */
[----:B------:R-:W-:Y:S02]  /*0630*/  ISETP.NE.AND P0, PT, R4, 0x1, PT ;  /* 0x000000010400780c */ /* 0x000fe40003f05270 */
[----:B------:R-:W-:-:S04]  /*0640*/  LOP3.LUT R2, R2, 0x1, RZ, 0xc0, !PT ;  /* 0x0000000102027812 */ /* 0x000fc800078ec0ff */
[----:B------:R-:W-:Y:S01]  /*0650*/  ISETP.NE.U32.AND P1, PT, R2, 0x1, PT ;  /* 0x000000010200780c */ /* 0x000fe20003f25070 */
[----:B------:R-:W1:Y:S06]  /*0660*/  LDC.64 R14, c[0x0][0x398] ;  /* 0x0000e600ff0e7b82 */ /* 0x000e6c0000000a00 */
[----:B------:R-:W-:Y:S01]  /*0670*/  @P0 IADD3 R17, PT, PT, R7, R24, RZ ;  /* 0x0000001807110210 */ /* 0x000fe20007ffe0ff */
[C---:B------:R-:W-:Y:S01]  /*0680*/  @P0 IMAD R23, R24.reuse, R5, R0 ;  /* 0x0000000518170224 */ /* 0x040fe200078e0200 */
[----:B------:R-:W2:Y:S08]  /*0690*/  LDC.64 R10, c[0x0][0x390] ;  /* 0x0000e400ff0a7b82 */ /* 0x000eb00000000a00 */
[----:B------:R-:W3:Y:S01]  /*06a0*/  LDC.64 R8, c[0x0][0x398] ;  /* 0x0000e600ff087b82 */ /* 0x000ee20000000a00 */
[----:B0-----:R-:W-:Y:S01]  /*06b0*/  @P0 IMAD.WIDE R20, R17, 0x8, R20 ;  /* 0x0000000811140825 */ /* 0x001fe200078e0214 */
[----:B------:R-:W-:-:S04]  /*06c0*/  @P0 IADD3 R24, PT, PT, R24, 0x2, RZ ;  /* 0x0000000218180810 */ /* 0x000fc80007ffe0ff */
[----:B------:R-:W4:Y:S01]  /*06d0*/  @P0 LDG.E.64 R16, desc[UR4][R20.64] ;  /* 0x0000000414100981 */ /* 0x000f22000c1e1b00 */
[----:B-1----:R-:W-:-:S05]  /*06e0*/  @P0 IMAD.WIDE R22, R23, 0x8, R14 ;  /* 0x0000000817160825 */ /* 0x002fca00078e020e */
[----:B------:R-:W4:Y:S01]  /*06f0*/  @P0 LDG.E.64 R14, desc[UR4][R22.64] ;  /* 0x00000004160e0981 */ /* 0x000f22000c1e1b00 */
[----:B------:R-:W-:Y:S01]  /*0700*/  @P0 IMAD.WIDE R18, R5, 0x8, R22 ;  /* 0x0000000805120825 */ /* 0x000fe200078e0216 */
[----:B------:R-:W-:Y:S02]  /*0710*/  @!P1 IADD3 R25, PT, PT, R7, R24, RZ ;  /* 0x0000001807199210 */ /* 0x000fe40007ffe0ff */
[----:B------:R-:W5:Y:S01]  /*0720*/  @P0 LDG.E.64 R6, desc[UR4][R20.64+0x8] ;  /* 0x0000080414060981 */ /* 0x000f62000c1e1b00 */
[----:B------:R-:W-:-:S03]  /*0730*/  @!P1 IMAD R27, R24, R5, R0 ;  /* 0x00000005181b9224 */ /* 0x000fc600078e0200 */
[----:B------:R-:W5:Y:S01]  /*0740*/  @P0 LDG.E.64 R18, desc[UR4][R18.64] ;  /* 0x0000000412120981 */ /* 0x000f62000c1e1b00 */
[----:B--2---:R-:W-:-:S04]  /*0750*/  @!P1 IMAD.WIDE R10, R25, 0x8, R10 ;  /* 0x00000008190a9825 */ /* 0x004fc800078e020a */
[----:B---3--:R-:W-:Y:S02]  /*0760*/  @!P1 IMAD.WIDE R8, R27, 0x8, R8 ;  /* 0x000000081b089825 */ /* 0x008fe400078e0208 */
[----:B------:R-:W2:Y:S04]  /*0770*/  @!P1 LDG.E.64 R10, desc[UR4][R10.64] ;  /* 0x000000040a0a9981 */ /* 0x000ea8000c1e1b00 */
[----:B------:R-:W2:Y:S01]  /*0780*/  @!P1 LDG.E.64 R8, desc[UR4][R8.64] ;  /* 0x0000000408089981 */ /* 0x000ea2000c1e1b00 */
[----:B----4-:R-:W-:-:S08]  /*0790*/  @P0 DFMA R14, R16, R14, R12 ;  /* 0x0000000e100e022b */ /* 0x010fd0000000000c */
[----:B-----5:R-:W-:-:S08]  /*07a0*/  @P0 DFMA R12, R6, R18, R14 ;  /* 0x00000012060c022b */ /* 0x020fd0000000000e */
[----:B--2---:R-:W-:-:S11]  /*07b0*/  @!P1 DFMA R12, R10, R8, R12 ;  /* 0x000000080a0c922b */ /* 0x004fd6000000000c */
.L_x_0:
[----:B------:R-:W0:Y:S01]  /*07c0*/  LDC.64 R6, c[0x0][0x3a0] ;  /* 0x0000e800ff067b82 */ /* 0x000e220000000a00 */
[----:B------:R-:W-:-:S04]  /*07d0*/  IMAD R3, R3, R5, R0 ;  /* 0x0000000503037224 */ /* 0x000fc800078e0200 */
[----:B0-----:R-:W-:-:S05]  /*07e0*/  IMAD.WIDE R2, R3, 0x8, R6 ;  /* 0x0000000803027825 */ /* 0x001fca00078e0206 */
[----:B------:R-:W-:Y:S01]  /*07f0*/  STG.E.64 desc[UR4][R2.64], R12 ;  /* 0x0000000c02007986 */ /* 0x000fe2000c101b04 */
[----:B------:R-:W-:Y:S05]  /*0800*/  EXIT ;  /* 0x000000000000794d */ /* 0x000fea0003800000 */
.L_x_4:
[----:B------:R-:W-:-:S00]  /*0810*/  BRA `(.L_x_4) ;  /* 0xfffffffc00fc7947 */ /* 0x000fc0000383ffff */
[----:B------:R-:W-:-:S00]  /*0820*/  NOP ;  /* 0x0000000000007918 */ /* 0x000fc00000000000 */
        /* <DEDUP_REMOVED lines=13> */
.L_x_5:


//--------------------- .nv.shared.reserved.0     --------------------------
	.section	.nv.shared.reserved.0,"aw",@nobits
	.weak		__nv_reservedSMEM_offset_0_alias
	.size		__nv_reservedSMEM_offset_0_alias, 0, 64
	.other		__nv_reservedSMEM_offset_0_alias,@"STO_CUDA_RESERVED_SHARED STV_DEFAULT"
__nv_reservedSMEM_offset_0_alias:
	.zero		0
	.zero		64


//--------------------- .nv.constant0._Z4gpu2iiiPdS_S_ --------------------------
	.section	.nv.constant0._Z4gpu2iiiPdS_S_,"a",@progbits
	.sectionflags	@""
	.align	4
.nv.constant0._Z4gpu2iiiPdS_S_:
	.zero		936


//--------------------- SYMBOLS --------------------------

	.type		.nv.reservedSmem.offset0,@object
	.size		.nv.reservedSmem.offset0,0x4
